//
// Generated by NVIDIA NVVM Compiler
//
// Compiler Build ID: CL-36424714
// Cuda compilation tools, release 13.0, V13.0.88
// Based on NVVM 20.0.0
//

.version 9.0
.target sm_100
.address_size 64

	// .globl	_Z4calciPdS_
.extern .shared .align 16 .b8 sdata[];

.visible .entry _Z4calciPdS_(
	.param .u32 _Z4calciPdS__param_0,
	.param .u64 .ptr .align 1 _Z4calciPdS__param_1,
	.param .u64 .ptr .align 1 _Z4calciPdS__param_2
)
{
	.reg .pred 	%p<17>;
	.reg .b32 	%r<20>;
	.reg .b64 	%rd<20>;
	.reg .b64 	%fd<20>;

	ld.param.u32 	%r4, [_Z4calciPdS__param_0];
	ld.param.u64 	%rd3, [_Z4calciPdS__param_1];
	ld.param.u64 	%rd4, [_Z4calciPdS__param_2];
	cvta.to.global.u64 	%rd1, %rd3;
	cvta.to.global.u64 	%rd2, %rd4;
	mov.u32 	%r5, %tid.y;
	mov.u32 	%r6, %ctaid.y;
	mov.u32 	%r7, %ntid.y;
	mad.lo.s32 	%r8, %r6, %r7, %r5;
	mov.u32 	%r9, %tid.x;
	mov.u32 	%r10, %ctaid.x;
	mov.u32 	%r11, %ntid.x;
	mad.lo.s32 	%r12, %r10, %r11, %r9;
	setp.ne.s32 	%p1, %r12, 0;
	add.s32 	%r13, %r4, -1;
	setp.ne.s32 	%p2, %r12, %r13;
	and.pred  	%p3, %p1, %p2;
	setp.ne.s32 	%p4, %r8, 0;
	and.pred  	%p5, %p4, %p3;
	setp.ne.s32 	%p6, %r8, %r13;
	and.pred  	%p7, %p5, %p6;
	@%p7 bra 	$L__BB0_2;
	mad.lo.s32 	%r19, %r12, %r4, %r8;
	mul.wide.s32 	%rd17, %r19, 8;
	add.s64 	%rd18, %rd2, %rd17;
	ld.global.f64 	%fd19, [%rd18];
	add.s64 	%rd19, %rd1, %rd17;
	st.global.f64 	[%rd19], %fd19;
	bra.uni 	$L__BB0_3;
$L__BB0_2:
	mul.lo.s32 	%r14, %r12, %r4;
	add.s32 	%r15, %r14, %r4;
	cvt.s64.s32 	%rd5, %r15;
	cvt.u64.u32 	%rd6, %r8;
	add.s64 	%rd7, %rd5, %rd6;
	shl.b64 	%rd8, %rd7, 3;
	add.s64 	%rd9, %rd2, %rd8;
	ld.global.f64 	%fd1, [%rd9+8];
	ld.global.f64 	%fd2, [%rd9+-8];
	add.s32 	%r16, %r12, -1;
	mul.lo.s32 	%r17, %r16, %r4;
	cvt.s64.s32 	%rd10, %r17;
	add.s64 	%rd11, %rd10, %rd6;
	shl.b64 	%rd12, %rd11, 3;
	add.s64 	%rd13, %rd2, %rd12;
	ld.global.f64 	%fd3, [%rd13+-8];
	ld.global.f64 	%fd4, [%rd13+8];
	add.s32 	%r18, %r14, %r8;
	mul.wide.s32 	%rd14, %r18, 8;
	add.s64 	%rd15, %rd2, %rd14;
	ld.global.f64 	%fd5, [%rd15];
	min.f64 	%fd6, %fd1, 0d7FEFFFFFFFFFFFFF;
	setp.gtu.f64 	%p8, %fd2, %fd6;
	setp.gtu.f64 	%p9, %fd2, 0d7FEFFFFFFFFFFFFF;
	setp.ltu.f64 	%p10, %fd2, %fd6;
	selp.f64 	%fd7, 0d7FEFFFFFFFFFFFFF, %fd2, %p10;
	selp.f64 	%fd8, 0d7FEFFFFFFFFFFFFF, %fd7, %p9;
	selp.f64 	%fd9, %fd6, %fd2, %p8;
	selp.f64 	%fd10, %fd8, %fd6, %p8;
	setp.gtu.f64 	%p11, %fd3, %fd9;
	setp.gtu.f64 	%p12, %fd3, %fd10;
	setp.ltu.f64 	%p13, %fd3, %fd9;
	selp.f64 	%fd11, %fd10, %fd3, %p13;
	selp.f64 	%fd12, %fd10, %fd11, %p12;
	selp.f64 	%fd13, %fd9, %fd3, %p11;
	selp.f64 	%fd14, %fd12, %fd9, %p11;
	setp.gtu.f64 	%p14, %fd4, %fd13;
	setp.gtu.f64 	%p15, %fd4, %fd14;
	setp.ltu.f64 	%p16, %fd4, %fd13;
	selp.f64 	%fd15, %fd14, %fd4, %p16;
	selp.f64 	%fd16, %fd14, %fd15, %p15;
	selp.f64 	%fd17, %fd16, %fd13, %p14;
	add.f64 	%fd18, %fd5, %fd17;
	add.s64 	%rd16, %rd1, %rd14;
	st.global.f64 	[%rd16], %fd18;
$L__BB0_3:
	bar.sync 	0;
	ret;

}
	// .globl	_Z6reducePdiiS_
.visible .entry _Z6reducePdiiS_(
	.param .u64 .ptr .align 1 _Z6reducePdiiS__param_0,
	.param .u32 _Z6reducePdiiS__param_1,
	.param .u32 _Z6reducePdiiS__param_2,
	.param .u64 .ptr .align 1 _Z6reducePdiiS__param_3
)
{
	.reg .pred 	%p<5>;
	.reg .b32 	%r<26>;
	.reg .b64 	%rd<9>;
	.reg .b64 	%fd<6>;

	ld.param.u64 	%rd2, [_Z6reducePdiiS__param_0];
	ld.param.u32 	%r9, [_Z6reducePdiiS__param_1];
	ld.param.u32 	%r8, [_Z6reducePdiiS__param_2];
	ld.param.u64 	%rd1, [_Z6reducePdiiS__param_3];
	cvta.to.global.u64 	%rd3, %rd2;
	mov.u32 	%r10, %tid.x;
	mov.u32 	%r11, %ntid.x;
	mov.u32 	%r12, %tid.y;
	mad.lo.s32 	%r1, %r10, %r11, %r12;
	mov.u32 	%r2, %ctaid.x;
	mad.lo.s32 	%r13, %r2, %r11, %r10;
	mov.u32 	%r3, %ctaid.y;
	mov.u32 	%r14, %ntid.y;
	mad.lo.s32 	%r15, %r3, %r14, %r12;
	mad.lo.s32 	%r16, %r9, %r13, %r15;
	mul.wide.u32 	%rd4, %r16, 8;
	add.s64 	%rd5, %rd3, %rd4;
	ld.global.f64 	%fd1, [%rd5];
	shl.b32 	%r17, %r1, 3;
	mov.u32 	%r18, sdata;
	add.s32 	%r4, %r18, %r17;
	st.shared.f64 	[%r4], %fd1;
	bar.sync 	0;
	mul.lo.s32 	%r5, %r11, %r14;
	setp.lt.u32 	%p1, %r5, 2;
	@%p1 bra 	$L__BB1_5;
	mov.b32 	%r25, 1;
$L__BB1_2:
	shl.b32 	%r7, %r25, 1;
	add.s32 	%r20, %r7, 4194303;
	and.b32  	%r21, %r20, %r1;
	setp.ne.s32 	%p2, %r21, 0;
	@%p2 bra 	$L__BB1_4;
	shl.b32 	%r22, %r25, 3;
	add.s32 	%r23, %r4, %r22;
	ld.shared.f64 	%fd2, [%r23];
	ld.shared.f64 	%fd3, [%r4];
	add.f64 	%fd4, %fd2, %fd3;
	st.shared.f64 	[%r4], %fd4;
$L__BB1_4:
	bar.sync 	0;
	setp.lt.u32 	%p3, %r7, %r5;
	mov.u32 	%r25, %r7;
	@%p3 bra 	$L__BB1_2;
$L__BB1_5:
	setp.ne.s32 	%p4, %r1, 0;
	@%p4 bra 	$L__BB1_7;
	ld.shared.f64 	%fd5, [sdata];
	mad.lo.s32 	%r24, %r8, %r2, %r3;
	cvta.to.global.u64 	%rd6, %rd1;
	mul.wide.u32 	%rd7, %r24, 8;
	add.s64 	%rd8, %rd6, %rd7;
	st.global.f64 	[%rd8], %fd5;
$L__BB1_7:
	ret;

}


// ===== COMPILED SASS (sm_100) =====

	.target	sm_100

	.elftype	@"ET_EXEC"


//--------------------- .note.nv.tkinfo           --------------------------
	.section	.note.nv.tkinfo,"",@"SHT_NOTE"
	.sectionflags	@"SHF_NOTE_NV_TKINFO"
	.tkinfo
        /*0018*/ 	.word	0x00000002
        /*0030*/ 	.string	""
        /*0030*/ 	.string	"ptxas"
        /*0030*/ 	.string	"Cuda compilation tools, release 13.0, V13.0.88"
        /*0030*/ 	.string	"Build cuda_13.0.r13.0/compiler.36424714_0"
        /*0030*/ 	.string	"-arch sm_100 -m 64 "



//--------------------- .note.nv.cuinfo           --------------------------
	.section	.note.nv.cuinfo,"",@"SHT_NOTE"
	.sectionflags	@"SHF_NOTE_NV_CUINFO"
        /*0018*/ 	.short	0x0002
        /*001a*/ 	.short	0x0064
        /*001c*/ 	.short	0x0082
	.zero		2


//--------------------- .nv.info                  --------------------------
	.section	.nv.info,"",@"SHT_CUDA_INFO"
	.align	4


	//----- nvinfo : EIATTR_REGCOUNT
	.align		4
        /*0000*/ 	.byte	0x04, 0x2f
        /*0002*/ 	.short	(.L_1 - .L_0)
	.align		4
.L_0:
        /*0004*/ 	.word	index@(_Z4calciPdS_)
        /*0008*/ 	.word	0x00000014


	//----- nvinfo : EIATTR_FRAME_SIZE
	.align		4
.L_1:
        /*000c*/ 	.byte	0x04, 0x11
        /*000e*/ 	.short	(.L_3 - .L_2)
	.align		4
.L_2:
        /*0010*/ 	.word	index@(_Z4calciPdS_)
        /*0014*/ 	.word	0x00000000


	//----- nvinfo : EIATTR_REGCOUNT
	.align		4
.L_3:
        /*0018*/ 	.byte	0x04, 0x2f
        /*001a*/ 	.short	(.L_5 - .L_4)
	.align		4
.L_4:
        /*001c*/ 	.word	index@(_Z6reducePdiiS_)
        /*0020*/ 	.word	0x0000000e


	//----- nvinfo : EIATTR_FRAME_SIZE
	.align		4
.L_5:
        /*0024*/ 	.byte	0x04, 0x11
        /*0026*/ 	.short	(.L_7 - .L_6)
	.align		4
.L_6:
        /*0028*/ 	.word	index@(_Z6reducePdiiS_)
        /*002c*/ 	.word	0x00000000


	//----- nvinfo : EIATTR_MIN_STACK_SIZE
	.align		4
.L_7:
        /*0030*/ 	.byte	0x04, 0x12
        /*0032*/ 	.short	(.L_9 - .L_8)
	.align		4
.L_8:
        /*0034*/ 	.word	index@(_Z6reducePdiiS_)
        /*0038*/ 	.word	0x00000000


	//----- nvinfo : EIATTR_MIN_STACK_SIZE
	.align		4
.L_9:
        /*003c*/ 	.byte	0x04, 0x12
        /*003e*/ 	.short	(.L_11 - .L_10)
	.align		4
.L_10:
        /*0040*/ 	.word	index@(_Z4calciPdS_)
        /*0044*/ 	.word	0x00000000
.L_11:


//--------------------- .nv.compat                --------------------------
	.section	.nv.compat,"",@"SHT_CUDA_COMPAT_INFO"
	.align	4
        /*0000*/ 	.byte	0x02, 0x09, 0x00, 0x00, 0x02, 0x02, 0x01, 0x00, 0x02, 0x05, 0x05, 0x00, 0x03, 0x07, 0x01, 0x01
        /*0010*/ 	.byte	0x02, 0x03, 0x00, 0x00, 0x02, 0x06, 0x01, 0x00, 0x04, 0x0b, 0x08, 0x00, 0x01, 0x00, 0x00, 0x00
        /*0020*/ 	.byte	0x00, 0x00, 0x00, 0x00


//--------------------- .nv.info._Z6reducePdiiS_  --------------------------
	.section	.nv.info._Z6reducePdiiS_,"",@"SHT_CUDA_INFO"
	.sectionflags	@""
	.align	4


	//----- nvinfo : EIATTR_CUDA_API_VERSION
	.align		4
        /*0000*/ 	.byte	0x04, 0x37
        /*0002*/ 	.short	(.L_13 - .L_12)
.L_12:
        /*0004*/ 	.word	0x00000082


	//----- nvinfo : EIATTR_KPARAM_INFO
	.align		4
.L_13:
        /*0008*/ 	.byte	0x04, 0x17
        /*000a*/ 	.short	(.L_15 - .L_14)
.L_14:
        /*000c*/ 	.word	0x00000000
        /*0010*/ 	.short	0x0003
        /*0012*/ 	.short	0x0010
        /*0014*/ 	.byte	0x00, 0xf5, 0x21, 0x00


	//----- nvinfo : EIATTR_KPARAM_INFO
	.align		4
.L_15:
        /*0018*/ 	.byte	0x04, 0x17
        /*001a*/ 	.short	(.L_17 - .L_16)
.L_16:
        /*001c*/ 	.word	0x00000000
        /*0020*/ 	.short	0x0002
        /*0022*/ 	.short	0x000c
        /*0024*/ 	.byte	0x00, 0xf0, 0x11, 0x00


	//----- nvinfo : EIATTR_KPARAM_INFO
	.align		4
.L_17:
        /*0028*/ 	.byte	0x04, 0x17
        /*002a*/ 	.short	(.L_19 - .L_18)
.L_18:
        /*002c*/ 	.word	0x00000000
        /*0030*/ 	.short	0x0001
        /*0032*/ 	.short	0x0008
        /*0034*/ 	.byte	0x00, 0xf0, 0x11, 0x00


	//----- nvinfo : EIATTR_KPARAM_INFO
	.align		4
.L_19:
        /*0038*/ 	.byte	0x04, 0x17
        /*003a*/ 	.short	(.L_21 - .L_20)
.L_20:
        /*003c*/ 	.word	0x00000000
        /*0040*/ 	.short	0x0000
        /*0042*/ 	.short	0x0000
        /*0044*/ 	.byte	0x00, 0xf5, 0x21, 0x00


	//----- nvinfo : EIATTR_SPARSE_MMA_MASK
	.align		4
.L_21:
        /*0048*/ 	.byte	0x03, 0x50
        /*004a*/ 	.short	0x0000


	//----- nvinfo : EIATTR_MAXREG_COUNT
	.align		4
        /*004c*/ 	.byte	0x03, 0x1b
        /*004e*/ 	.short	0x00ff


	//----- nvinfo : EIATTR_NUM_BARRIERS
	.align		4
        /*0050*/ 	.byte	0x02, 0x4c
        /*0052*/ 	.byte	0x01
	.zero		1


	//----- nvinfo : EIATTR_MERCURY_ISA_VERSION
	.align		4
        /*0054*/ 	.byte	0x03, 0x5f
        /*0056*/ 	.short	0x0101


	//----- nvinfo : EIATTR_VRC_CTA_INIT_COUNT
	.align		4
        /*0058*/ 	.byte	0x02, 0x4a
	.zero		1
	.zero		1


	//----- nvinfo : EIATTR_EXIT_INSTR_OFFSETS
	.align		4
        /*005c*/ 	.byte	0x04, 0x1c
        /*005e*/ 	.short	(.L_23 - .L_22)


	//   ....[0]....
.L_22:
        /*0060*/ 	.word	0x00000270


	//   ....[1]....
        /*0064*/ 	.word	0x00000310


	//----- nvinfo : EIATTR_CBANK_PARAM_SIZE
	.align		4
.L_23:
        /*0068*/ 	.byte	0x03, 0x19
        /*006a*/ 	.short	0x0018


	//----- nvinfo : EIATTR_PARAM_CBANK
	.align		4
        /*006c*/ 	.byte	0x04, 0x0a
        /*006e*/ 	.short	(.L_25 - .L_24)
	.align		4
.L_24:
        /*0070*/ 	.word	index@(.nv.constant0._Z6reducePdiiS_)
        /*0074*/ 	.short	0x0380
        /*0076*/ 	.short	0x0018


	//----- nvinfo : EIATTR_SW_WAR
	.align		4
.L_25:
        /*0078*/ 	.byte	0x04, 0x36
        /*007a*/ 	.short	(.L_27 - .L_26)
.L_26:
        /*007c*/ 	.word	0x00000008
.L_27:


//--------------------- .nv.info._Z4calciPdS_     --------------------------
	.section	.nv.info._Z4calciPdS_,"",@"SHT_CUDA_INFO"
	.sectionflags	@""
	.align	4


	//----- nvinfo : EIATTR_CUDA_API_VERSION
	.align		4
        /*0000*/ 	.byte	0x04, 0x37
        /*0002*/ 	.short	(.L_29 - .L_28)
.L_28:
        /*0004*/ 	.word	0x00000082


	//----- nvinfo : EIATTR_KPARAM_INFO
	.align		4
.L_29:
        /*0008*/ 	.byte	0x04, 0x17
        /*000a*/ 	.short	(.L_31 - .L_30)
.L_30:
        /*000c*/ 	.word	0x00000000
        /*0010*/ 	.short	0x0002
        /*0012*/ 	.short	0x0010
        /*0014*/ 	.byte	0x00, 0xf5, 0x21, 0x00


	//----- nvinfo : EIATTR_KPARAM_INFO
	.align		4
.L_31:
        /*0018*/ 	.byte	0x04, 0x17
        /*001a*/ 	.short	(.L_33 - .L_32)
.L_32:
        /*001c*/ 	.word	0x00000000
        /*0020*/ 	.short	0x0001
        /*0022*/ 	.short	0x0008
        /*0024*/ 	.byte	0x00, 0xf5, 0x21, 0x00


	//----- nvinfo : EIATTR_KPARAM_INFO
	.align		4
.L_33:
        /*0028*/ 	.byte	0x04, 0x17
        /*002a*/ 	.short	(.L_35 - .L_34)
.L_34:
        /*002c*/ 	.word	0x00000000
        /*0030*/ 	.short	0x0000
        /*0032*/ 	.short	0x0000
        /*0034*/ 	.byte	0x00, 0xf0, 0x11, 0x00


	//----- nvinfo : EIATTR_SPARSE_MMA_MASK
	.align		4
.L_35:
        /*0038*/ 	.byte	0x03, 0x50
        /*003a*/ 	.short	0x0000


	//----- nvinfo : EIATTR_MAXREG_COUNT
	.align		4
        /*003c*/ 	.byte	0x03, 0x1b
        /*003e*/ 	.short	0x00ff


	//----- nvinfo : EIATTR_NUM_BARRIERS
	.align		4
        /*0040*/ 	.byte	0x02, 0x4c
        /*0042*/ 	.byte	0x01
	.zero		1


	//----- nvinfo : EIATTR_MERCURY_ISA_VERSION
	.align		4
        /*0044*/ 	.byte	0x03, 0x5f
        /*0046*/ 	.short	0x0101


	//----- nvinfo : EIATTR_VRC_CTA_INIT_COUNT
	.align		4
        /*0048*/ 	.byte	0x02, 0x4a
	.zero		1
	.zero		1


	//----- nvinfo : EIATTR_EXIT_INSTR_OFFSETS
	.align		4
        /*004c*/ 	.byte	0x04, 0x1c
        /*004e*/ 	.short	(.L_37 - .L_36)


	//   ....[0]....
.L_36:
        /*0050*/ 	.word	0x00000590


	//----- nvinfo : EIATTR_CRS_STACK_SIZE
	.align		4
.L_37:
        /*0054*/ 	.byte	0x04, 0x1e
        /*0056*/ 	.short	(.L_39 - .L_38)
.L_38:
        /*0058*/ 	.word	0x00000000


	//----- nvinfo : EIATTR_CBANK_PARAM_SIZE
	.align		4
.L_39:
        /*005c*/ 	.byte	0x03, 0x19
        /*005e*/ 	.short	0x0018


	//----- nvinfo : EIATTR_PARAM_CBANK
	.align		4
        /*0060*/ 	.byte	0x04, 0x0a
        /*0062*/ 	.short	(.L_41 - .L_40)
	.align		4
.L_40:
        /*0064*/ 	.word	index@(.nv.constant0._Z4calciPdS_)
        /*0068*/ 	.short	0x0380
        /*006a*/ 	.short	0x0018


	//----- nvinfo : EIATTR_SW_WAR
	.align		4
.L_41:
        /*006c*/ 	.byte	0x04, 0x36
        /*006e*/ 	.short	(.L_43 - .L_42)
.L_42:
        /*0070*/ 	.word	0x00000008
.L_43:


//--------------------- .nv.callgraph             --------------------------
	.section	.nv.callgraph,"",@"SHT_CUDA_CALLGRAPH"
	.align	4
	.sectionentsize	8
	.align		4
        /*0000*/ 	.word	0x00000000
	.align		4
        /*0004*/ 	.word	0xffffffff
	.align		4
        /*0008*/ 	.word	0x00000000
	.align		4
        /*000c*/ 	.word	0xfffffffe
	.align		4
        /*0010*/ 	.word	0x00000000
	.align		4
        /*0014*/ 	.word	0xfffffffd
	.align		4
        /*0018*/ 	.word	0x00000000
	.align		4
        /*001c*/ 	.word	0xfffffffc


//--------------------- .text._Z6reducePdiiS_     --------------------------
	.section	.text._Z6reducePdiiS_,"ax",@progbits
	.align	128
        .global         _Z6reducePdiiS_
        .type           _Z6reducePdiiS_,@function
        .size           _Z6reducePdiiS_,(.L_x_6 - _Z6reducePdiiS_)
        .other          _Z6reducePdiiS_,@"STO_CUDA_ENTRY STV_DEFAULT"
_Z6reducePdiiS_:
.text._Z6reducePdiiS_:
[----:B------:R-:W-:Y:S01]  /*0000*/  LDC R1, c[0x0][0x37c] ;  /* 0x0000df00ff017b82 */ /* 0x000fe20000000800 */
[----:B------:R-:W0:Y:S01]  /*0010*/  S2R R7, SR_TID.X ;  /* 0x0000000000077919 */ /* 0x000e220000002100 */
[----:B------:R-:W0:Y:S06]  /*0020*/  LDCU UR8, c[0x0][0x360] ;  /* 0x00006c00ff0877ac */ /* 0x000e2c0008000800 */
[----:B------:R-:W1:Y:S01]  /*0030*/  S2UR UR9, SR_CTAID.Y ;  /* 0x00000000000979c3 */ /* 0x000e620000002600 */
[----:B------:R-:W0:Y:S01]  /*0040*/  S2R R0, SR_CTAID.X ;  /* 0x0000000000007919 */ /* 0x000e220000002500 */
[----:B------:R-:W2:Y:S01]  /*0050*/  LDCU UR4, c[0x0][0x388] ;  /* 0x00007100ff0477ac */ /* 0x000ea20008000800 */
[----:B------:R-:W1:Y:S01]  /*0060*/  S2R R6, SR_TID.Y ;  /* 0x0000000000067919 */ /* 0x000e620000002200 */
[----:B------:R-:W3:Y:S04]  /*0070*/  LDCU.64 UR6, c[0x0][0x358] ;  /* 0x00006b00ff0677ac */ /* 0x000ee80008000a00 */
[----:B------:R-:W1:Y:S08]  /*0080*/  LDC R9, c[0x0][0x364] ;  /* 0x0000d900ff097b82 */ /* 0x000e700000000800 */
[----:B------:R-:W4:Y:S01]  /*0090*/  LDC.64 R2, c[0x0][0x380] ;  /* 0x0000e000ff027b82 */ /* 0x000f220000000a00 */
[----:B0-----:R-:W-:-:S02]  /*00a0*/  IMAD R4, R0, UR8, R7 ;  /* 0x0000000800047c24 */ /* 0x001fc4000f8e0207 */
[----:B-1----:R-:W-:-:S04]  /*00b0*/  IMAD R5, R9, UR9, R6 ;  /* 0x0000000909057c24 */ /* 0x002fc8000f8e0206 */
[----:B--2---:R-:W-:-:S04]  /*00c0*/  IMAD R5, R4, UR4, R5 ;  /* 0x0000000404057c24 */ /* 0x004fc8000f8e0205 */
[----:B----4-:R-:W-:-:S06]  /*00d0*/  IMAD.WIDE.U32 R2, R5, 0x8, R2 ;  /* 0x0000000805027825 */ /* 0x010fcc00078e0002 */
[----:B---3--:R-:W2:Y:S01]  /*00e0*/  LDG.E.64 R2, desc[UR6][R2.64] ;  /* 0x0000000602027981 */ /* 0x008ea2000c1e1b00 */
[----:B------:R-:W0:Y:S01]  /*00f0*/  S2UR UR5, SR_CgaCtaId ;  /* 0x00000000000579c3 */ /* 0x000e220000008800 */
[----:B------:R-:W-:Y:S01]  /*0100*/  IMAD R8, R9, UR8, RZ ;  /* 0x0000000809087c24 */ /* 0x000fe2000f8e02ff */
[----:B------:R-:W-:Y:S01]  /*0110*/  UMOV UR4, 0x400 ;  /* 0x0000040000047882 */ /* 0x000fe20000000000 */
[----:B------:R-:W-:-:S03]  /*0120*/  IMAD R6, R7, UR8, R6 ;  /* 0x0000000807067c24 */ /* 0x000fc6000f8e0206 */
[----:B------:R-:W-:Y:S02]  /*0130*/  ISETP.GE.U32.AND P1, PT, R8, 0x2, PT ;  /* 0x000000020800780c */ /* 0x000fe40003f26070 */
[----:B------:R-:W-:Y:S01]  /*0140*/  ISETP.NE.AND P0, PT, R6, RZ, PT ;  /* 0x000000ff0600720c */ /* 0x000fe20003f05270 */
[----:B0-----:R-:W-:-:S06]  /*0150*/  ULEA UR4, UR5, UR4, 0x18 ;  /* 0x0000000405047291 */ /* 0x001fcc000f8ec0ff */
[----:B------:R-:W-:-:S05]  /*0160*/  LEA R7, R6, UR4, 0x3 ;  /* 0x0000000406077c11 */ /* 0x000fca000f8e18ff */
[----:B--2---:R0:W-:Y:S01]  /*0170*/  STS.64 [R7], R2 ;  /* 0x0000000207007388 */ /* 0x0041e20000000a00 */
[----:B------:R-:W-:Y:S06]  /*0180*/  BAR.SYNC.DEFER_BLOCKING 0x0 ;  /* 0x0000000000007b1d */ /* 0x000fec0000010000 */
[----:B------:R-:W-:Y:S05]  /*0190*/  @!P1 BRA `(.L_x_0) ;  /* 0x0000000000349947 */ /* 0x000fea0003800000 */
[----:B------:R-:W-:-:S07]  /*01a0*/  HFMA2 R4, -RZ, RZ, 0, 5.9604644775390625e-08 ;  /* 0x00000001ff047431 */ /* 0x000fce00000001ff */
.L_x_1:
[----:B------:R-:W-:-:S04]  /*01b0*/  SHF.L.U32 R11, R4, 0x1, RZ ;  /* 0x00000001040b7819 */ /* 0x000fc800000006ff */
[----:B0-----:R-:W-:-:S04]  /*01c0*/  IADD3 R3, PT, PT, R11, 0x3fffff, RZ ;  /* 0x003fffff0b037810 */ /* 0x001fc80007ffe0ff */
[----:B------:R-:W-:-:S13]  /*01d0*/  LOP3.LUT P1, RZ, R3, R6, RZ, 0xc0, !PT ;  /* 0x0000000603ff7212 */ /* 0x000fda000782c0ff */
[----:B------:R-:W-:Y:S02]  /*01e0*/  @!P1 LEA R9, R4, R7, 0x3 ;  /* 0x0000000704099211 */ /* 0x000fe400078e18ff */
[----:B------:R-:W-:Y:S04]  /*01f0*/  @!P1 LDS.64 R4, [R7] ;  /* 0x0000000007049984 */ /* 0x000fe80000000a00 */
[----:B------:R-:W0:Y:S02]  /*0200*/  @!P1 LDS.64 R2, [R9] ;  /* 0x0000000009029984 */ /* 0x000e240000000a00 */
[----:B0-----:R-:W-:Y:S01]  /*0210*/  @!P1 DADD R2, R2, R4 ;  /* 0x0000000002029229 */ /* 0x001fe20000000004 */
[----:B------:R-:W-:-:S06]  /*0220*/  MOV R4, R11 ;  /* 0x0000000b00047202 */ /* 0x000fcc0000000f00 */
[----:B------:R1:W-:Y:S01]  /*0230*/  @!P1 STS.64 [R7], R2 ;  /* 0x0000000207009388 */ /* 0x0003e20000000a00 */
[----:B------:R-:W-:Y:S01]  /*0240*/  BAR.SYNC.DEFER_BLOCKING 0x0 ;  /* 0x0000000000007b1d */ /* 0x000fe20000010000 */
[----:B------:R-:W-:-:S13]  /*0250*/  ISETP.GE.U32.AND P1, PT, R11, R8, PT ;  /* 0x000000080b00720c */ /* 0x000fda0003f26070 */
[----:B-1----:R-:W-:Y:S05]  /*0260*/  @!P1 BRA `(.L_x_1) ;  /* 0xfffffffc00d09947 */ /* 0x002fea000383ffff */
.L_x_0:
[----:B------:R-:W-:Y:S05]  /*0270*/  @P0 EXIT ;  /* 0x000000000000094d */ /* 0x000fea0003800000 */
[----:B------:R-:W1:Y:S01]  /*0280*/  S2UR UR5, SR_CgaCtaId ;  /* 0x00000000000579c3 */ /* 0x000e620000008800 */
[----:B------:R-:W-:-:S07]  /*0290*/  UMOV UR4, 0x400 ;  /* 0x0000040000047882 */ /* 0x000fce0000000000 */
[----:B0-----:R-:W0:Y:S08]  /*02a0*/  LDC R7, c[0x0][0x38c] ;  /* 0x0000e300ff077b82 */ /* 0x001e300000000800 */
[----:B------:R-:W2:Y:S01]  /*02b0*/  LDC.64 R4, c[0x0][0x390] ;  /* 0x0000e400ff047b82 */ /* 0x000ea20000000a00 */
[----:B-1----:R-:W-:Y:S01]  /*02c0*/  ULEA UR4, UR5, UR4, 0x18 ;  /* 0x0000000405047291 */ /* 0x002fe2000f8ec0ff */
[----:B0-----:R-:W-:-:S08]  /*02d0*/  IMAD R7, R0, R7, UR9 ;  /* 0x0000000900077e24 */ /* 0x001fd0000f8e0207 */
[----:B------:R-:W0:Y:S01]  /*02e0*/  LDS.64 R2, [UR4] ;  /* 0x00000004ff027984 */ /* 0x000e220008000a00 */
[----:B--2---:R-:W-:-:S05]  /*02f0*/  IMAD.WIDE.U32 R4, R7, 0x8, R4 ;  /* 0x0000000807047825 */ /* 0x004fca00078e0004 */
[----:B0-----:R-:W-:Y:S01]  /*0300*/  STG.E.64 desc[UR6][R4.64], R2 ;  /* 0x0000000204007986 */ /* 0x001fe2000c101b06 */
[----:B------:R-:W-:Y:S05]  /*0310*/  EXIT ;  /* 0x000000000000794d */ /* 0x000fea0003800000 */
.L_x_2:
[----:B------:R-:W-:-:S00]  /*0320*/  BRA `(.L_x_2) ;  /* 0xfffffffc00fc7947 */ /* 0x000fc0000383ffff */
[----:B------:R-:W-:-:S00]  /*0330*/  NOP ;  /* 0x0000000000007918 */ /* 0x000fc00000000000 */
        /* <DEDUP_REMOVED lines=12> */
.L_x_6:


//--------------------- .text._Z4calciPdS_        --------------------------
	.section	.text._Z4calciPdS_,"ax",@progbits
	.align	128
        .global         _Z4calciPdS_
        .type           _Z4calciPdS_,@function
        .size           _Z4calciPdS_,(.L_x_7 - _Z4calciPdS_)
        .other          _Z4calciPdS_,@"STO_CUDA_ENTRY STV_DEFAULT"
_Z4calciPdS_:
.text._Z4calciPdS_:
[----:B------:R-:W-:Y:S01]  /*0000*/  LDC R1, c[0x0][0x37c] ;  /* 0x0000df00ff017b82 */ /* 0x000fe20000000800 */
[----:B------:R-:W0:Y:S07]  /*0010*/  S2R R7, SR_TID.X ;  /* 0x0000000000077919 */ /* 0x000e2e0000002100 */
[----:B------:R-:W1:Y:S01]  /*0020*/  LDC R3, c[0x0][0x364] ;  /* 0x0000d900ff037b82 */ /* 0x000e620000000800 */
[----:B------:R-:W2:Y:S01]  /*0030*/  LDCU.64 UR8, c[0x0][0x358] ;  /* 0x00006b00ff0877ac */ /* 0x000ea20008000a00 */
[----:B------:R-:W1:Y:S06]  /*0040*/  S2R R0, SR_TID.Y ;  /* 0x0000000000007919 */ /* 0x000e6c0000002200 */
[----:B------:R-:W0:Y:S08]  /*0050*/  S2UR UR5, SR_CTAID.X ;  /* 0x00000000000579c3 */ /* 0x000e300000002500 */
[----:B------:R-:W0:Y:S08]  /*0060*/  LDC R2, c[0x0][0x360] ;  /* 0x0000d800ff027b82 */ /* 0x000e300000000800 */
[----:B------:R-:W3:Y:S08]  /*0070*/  LDC R6, c[0x0][0x380] ;  /* 0x0000e000ff067b82 */ /* 0x000ef00000000800 */
[----:B------:R-:W1:Y:S01]  /*0080*/  S2UR UR4, SR_CTAID.Y ;  /* 0x00000000000479c3 */ /* 0x000e620000002600 */
[----:B0-----:R-:W-:-:S02]  /*0090*/  IMAD R7, R2, UR5, R7 ;  /* 0x0000000502077c24 */ /* 0x001fc4000f8e0207 */
[----:B---3--:R-:W-:-:S05]  /*00a0*/  VIADD R2, R6, 0xffffffff ;  /* 0xffffffff06027836 */ /* 0x008fca0000000000 */
[----:B------:R-:W-:Y:S01]  /*00b0*/  ISETP.NE.AND P0, PT, R7, R2, PT ;  /* 0x000000020700720c */ /* 0x000fe20003f05270 */
[----:B-1----:R-:W-:-:S03]  /*00c0*/  IMAD R0, R3, UR4, R0 ;  /* 0x0000000403007c24 */ /* 0x002fc6000f8e0200 */
[----:B------:R-:W-:-:S04]  /*00d0*/  ISETP.NE.AND P0, PT, R7, RZ, P0 ;  /* 0x000000ff0700720c */ /* 0x000fc80000705270 */
[----:B------:R-:W-:-:S04]  /*00e0*/  ISETP.NE.AND P0, PT, R0, RZ, P0 ;  /* 0x000000ff0000720c */ /* 0x000fc80000705270 */
[----:B------:R-:W-:-:S13]  /*00f0*/  ISETP.NE.AND P0, PT, R0, R2, P0 ;  /* 0x000000020000720c */ /* 0x000fda0000705270 */
[----:B------:R-:W0:Y:S01]  /*0100*/  @!P0 LDC.64 R2, c[0x0][0x390] ;  /* 0x0000e400ff028b82 */ /* 0x000e220000000a00 */
[----:B------:R-:W-:-:S07]  /*0110*/  @!P0 IMAD R9, R7, R6, R0 ;  /* 0x0000000607098224 */ /* 0x000fce00078e0200 */
[----:B------:R-:W1:Y:S01]  /*0120*/  @!P0 LDC.64 R4, c[0x0][0x388] ;  /* 0x0000e200ff048b82 */ /* 0x000e620000000a00 */
[----:B0-----:R-:W-:-:S06]  /*0130*/  @!P0 IMAD.WIDE R2, R9, 0x8, R2 ;  /* 0x0000000809028825 */ /* 0x001fcc00078e0202 */
[----:B--2---:R-:W2:Y:S01]  /*0140*/  @!P0 LDG.E.64 R2, desc[UR8][R2.64] ;  /* 0x0000000802028981 */ /* 0x004ea2000c1e1b00 */
[----:B------:R-:W-:Y:S01]  /*0150*/  BSSY.RECONVERGENT B0, `(.L_x_3) ;  /* 0x0000042000007945 */ /* 0x000fe20003800200 */
[----:B-1----:R-:W-:-:S05]  /*0160*/  @!P0 IMAD.WIDE R4, R9, 0x8, R4 ;  /* 0x0000000809048825 */ /* 0x002fca00078e0204 */
[----:B--2---:R0:W-:Y:S01]  /*0170*/  @!P0 STG.E.64 desc[UR8][R4.64], R2 ;  /* 0x0000000204008986 */ /* 0x0041e2000c101b08 */
[----:B------:R-:W-:Y:S05]  /*0180*/  @!P0 BRA `(.L_x_4) ;  /* 0x0000000000f88947 */ /* 0x000fea0003800000 */
[----:B------:R-:W1:Y:S01]  /*0190*/  LDCU.64 UR4, c[0x0][0x390] ;  /* 0x00007200ff0477ac */ /* 0x000e620008000a00 */
[----:B0-----:R-:W-:Y:S01]  /*01a0*/  IMAD R3, R7, R6, R6 ;  /* 0x0000000607037224 */ /* 0x001fe200078e0206 */
[----:B------:R-:W0:Y:S04]  /*01b0*/  LDC.64 R16, c[0x0][0x390] ;  /* 0x0000e400ff107b82 */ /* 0x000e280000000a00 */
[----:B------:R-:W-:-:S04]  /*01c0*/  IADD3 R2, P0, PT, R0, R3, RZ ;  /* 0x0000000300027210 */ /* 0x000fc80007f1e0ff */
[----:B------:R-:W-:Y:S02]  /*01d0*/  LEA.HI.X.SX32 R3, R3, RZ, 0x1, P0 ;  /* 0x000000ff03037211 */ /* 0x000fe400000f0eff */
[----:B-1----:R-:W-:-:S04]  /*01e0*/  LEA R12, P0, R2, UR4, 0x3 ;  /* 0x00000004020c7c11 */ /* 0x002fc8000f8018ff */
[----:B------:R-:W-:-:S05]  /*01f0*/  LEA.HI.X R13, R2, UR5, R3, 0x3, P0 ;  /* 0x00000005020d7c11 */ /* 0x000fca00080f1c03 */
[----:B------:R-:W2:Y:S01]  /*0200*/  LDG.E.64 R10, desc[UR8][R12.64+0x8] ;  /* 0x000008080c0a7981 */ /* 0x000ea2000c1e1b00 */
[----:B------:R-:W-:-:S03]  /*0210*/  VIADD R3, R7, 0xffffffff ;  /* 0xffffffff07037836 */ /* 0x000fc60000000000 */
[----:B------:R1:W3:Y:S01]  /*0220*/  LDG.E.64 R8, desc[UR8][R12.64+-0x8] ;  /* 0xfffff8080c087981 */ /* 0x0002e2000c1e1b00 */
[----:B------:R-:W-:-:S05]  /*0230*/  IMAD R3, R3, R6, RZ ;  /* 0x0000000603037224 */ /* 0x000fca00078e02ff */
[----:B------:R-:W-:-:S04]  /*0240*/  IADD3 R2, P0, PT, R0, R3, RZ ;  /* 0x0000000300027210 */ /* 0x000fc80007f1e0ff */
[----:B------:R-:W-:Y:S02]  /*0250*/  LEA.HI.X.SX32 R3, R3, RZ, 0x1, P0 ;  /* 0x000000ff03037211 */ /* 0x000fe400000f0eff */
[----:B------:R-:W-:-:S04]  /*0260*/  LEA R14, P0, R2, UR4, 0x3 ;  /* 0x00000004020e7c11 */ /* 0x000fc8000f8018ff */
[----:B------:R-:W-:-:S05]  /*0270*/  LEA.HI.X R15, R2, UR5, R3, 0x3, P0 ;  /* 0x00000005020f7c11 */ /* 0x000fca00080f1c03 */
[----:B------:R-:W4:Y:S04]  /*0280*/  LDG.E.64 R2, desc[UR8][R14.64+-0x8] ;  /* 0xfffff8080e027981 */ /* 0x000f28000c1e1b00 */
[----:B------:R5:W4:Y:S01]  /*0290*/  LDG.E.64 R4, desc[UR8][R14.64+0x8] ;  /* 0x000008080e047981 */ /* 0x000b22000c1e1b00 */
[----:B------:R-:W-:-:S04]  /*02a0*/  IMAD R0, R7, R6, R0 ;  /* 0x0000000607007224 */ /* 0x000fc800078e0200 */
[----:B0-----:R-:W-:-:S06]  /*02b0*/  IMAD.WIDE R6, R0, 0x8, R16 ;  /* 0x0000000800067825 */ /* 0x001fcc00078e0210 */
[----:B------:R-:W4:Y:S01]  /*02c0*/  LDG.E.64 R6, desc[UR8][R6.64] ;  /* 0x0000000806067981 */ /* 0x000f22000c1e1b00 */
[----:B------:R-:W-:Y:S01]  /*02d0*/  UMOV UR4, 0xffffffff ;  /* 0xffffffff00047882 */ /* 0x000fe20000000000 */
[----:B------:R-:W-:Y:S02]  /*02e0*/  UMOV UR5, 0x7fefffff ;  /* 0x7fefffff00057882 */ /* 0x000fe40000000000 */
[----:B------:R-:W-:Y:S02]  /*02f0*/  UMOV UR6, UR5 ;  /* 0x0000000500067c82 */ /* 0x000fe40008000000 */
[----:B------:R-:W-:Y:S01]  /*0300*/  IMAD.U32 R16, RZ, RZ, UR6 ;  /* 0x00000006ff107e24 */ /* 0x000fe2000f8e00ff */
[----:B--2---:R-:W-:Y:S01]  /*0310*/  DSETP.MIN.AND P0, P1, R10, UR4, PT ;  /* 0x000000040a007e2a */ /* 0x004fe2000b900000 */
[----:B-1----:R-:W-:-:S05]  /*0320*/  IMAD.MOV.U32 R12, RZ, RZ, R11 ;  /* 0x000000ffff0c7224 */ /* 0x002fca00078e000b */
[----:B------:R-:W-:Y:S01]  /*0330*/  FSEL R13, R12, UR6, P0 ;  /* 0x000000060c0d7c08 */ /* 0x000fe20008000000 */
[----:B------:R-:W-:Y:S02]  /*0340*/  UMOV UR6, UR4 ;  /* 0x0000000400067c82 */ /* 0x000fe40008000000 */
[----:B------:R-:W-:Y:S01]  /*0350*/  SEL R10, R10, UR6, P0 ;  /* 0x000000060a0a7c07 */ /* 0x000fe20008000000 */
[----:B---3--:R-:W-:-:S04]  /*0360*/  DSETP.GTU.AND P0, PT, R8, UR4, PT ;  /* 0x0000000408007e2a */ /* 0x008fc8000bf0c000 */
[----:B------:R-:W-:-:S05]  /*0370*/  @P1 LOP3.LUT R13, R16, 0x80000, RZ, 0xfc, !PT ;  /* 0x00080000100d1812 */ /* 0x000fca00078efcff */
[----:B------:R-:W-:-:S06]  /*0380*/  IMAD.MOV.U32 R11, RZ, RZ, R13 ;  /* 0x000000ffff0b7224 */ /* 0x000fcc00078e000d */
[----:B------:R-:W-:-:S06]  /*0390*/  DSETP.GE.AND P1, PT, R8, R10, PT ;  /* 0x0000000a0800722a */ /* 0x000fcc0003f26000 */
[----:B------:R-:W-:Y:S02]  /*03a0*/  FSEL R13, R8, -QNAN , P1 ;  /* 0xffffffff080d7808 */ /* 0x000fe40000800000 */
[----:B-----5:R-:W-:Y:S01]  /*03b0*/  FSEL R15, R9, +QNAN , P1 ;  /* 0x7fefffff090f7808 */ /* 0x020fe20000800000 */
[----:B------:R-:W-:Y:S01]  /*03c0*/  DSETP.GTU.AND P1, PT, R8, R10, PT ;  /* 0x0000000a0800722a */ /* 0x000fe20003f2c000 */
[----:B------:R-:W-:Y:S02]  /*03d0*/  FSEL R13, R13, -QNAN , !P0 ;  /* 0xffffffff0d0d7808 */ /* 0x000fe40004000000 */
[----:B------:R-:W-:-:S03]  /*03e0*/  FSEL R15, R15, +QNAN , !P0 ;  /* 0x7fefffff0f0f7808 */ /* 0x000fc60004000000 */
[----:B------:R-:W-:Y:S02]  /*03f0*/  FSEL R12, R13, R10, P1 ;  /* 0x0000000a0d0c7208 */ /* 0x000fe40000800000 */
[----:B------:R-:W-:Y:S02]  /*0400*/  FSEL R13, R15, R11, P1 ;  /* 0x0000000b0f0d7208 */ /* 0x000fe40000800000 */
[----:B------:R-:W-:Y:S02]  /*0410*/  FSEL R8, R10, R8, P1 ;  /* 0x000000080a087208 */ /* 0x000fe40000800000 */
[----:B------:R-:W-:Y:S02]  /*0420*/  FSEL R9, R11, R9, P1 ;  /* 0x000000090b097208 */ /* 0x000fe40000800000 */
[----:B----4-:R-:W-:-:S04]  /*0430*/  DSETP.GTU.AND P0, PT, R2, R12, PT ;  /* 0x0000000c0200722a */ /* 0x010fc80003f0c000 */
[C-C-:B------:R-:W-:Y:S02]  /*0440*/  DSETP.GE.AND P2, PT, R2.reuse, R8.reuse, PT ;  /* 0x000000080200722a */ /* 0x140fe40003f46000 */
[----:B------:R-:W-:-:S08]  /*0450*/  DSETP.GTU.AND P1, PT, R2, R8, PT ;  /* 0x000000080200722a */ /* 0x000fd00003f2c000 */
[----:B------:R-:W-:Y:S02]  /*0460*/  @!P0 FSEL R12, R12, R2, !P2 ;  /* 0x000000020c0c8208 */ /* 0x000fe40005000000 */
[----:B------:R-:W-:Y:S02]  /*0470*/  @!P0 FSEL R13, R13, R3, !P2 ;  /* 0x000000030d0d8208 */ /* 0x000fe40005000000 */
[----:B------:R-:W-:Y:S02]  /*0480*/  FSEL R10, R12, R8, P1 ;  /* 0x000000080c0a7208 */ /* 0x000fe40000800000 */
[----:B------:R-:W-:Y:S02]  /*0490*/  FSEL R11, R13, R9, P1 ;  /* 0x000000090d0b7208 */ /* 0x000fe40000800000 */
[----:B------:R-:W-:Y:S02]  /*04a0*/  FSEL R2, R8, R2, P1 ;  /* 0x0000000208027208 */ /* 0x000fe40000800000 */
[----:B------:R-:W-:-:S02]  /*04b0*/  FSEL R3, R9, R3, P1 ;  /* 0x0000000309037208 */ /* 0x000fc40000800000 */
[C---:B------:R-:W-:Y:S01]  /*04c0*/  DSETP.GTU.AND P0, PT, R4.reuse, R10, PT ;  /* 0x0000000a0400722a */ /* 0x040fe20003f0c000 */
[----:B------:R-:W0:Y:S03]  /*04d0*/  LDC.64 R8, c[0x0][0x388] ;  /* 0x0000e200ff087b82 */ /* 0x000e260000000a00 */
[C-C-:B------:R-:W-:Y:S02]  /*04e0*/  DSETP.GE.AND P2, PT, R4.reuse, R2.reuse, PT ;  /* 0x000000020400722a */ /* 0x140fe40003f46000 */
[----:B------:R-:W-:-:S08]  /*04f0*/  DSETP.GTU.AND P1, PT, R4, R2, PT ;  /* 0x000000020400722a */ /* 0x000fd00003f2c000 */
[----:B------:R-:W-:Y:S02]  /*0500*/  @!P0 FSEL R10, R10, R4, !P2 ;  /* 0x000000040a0a8208 */ /* 0x000fe40005000000 */
[----:B------:R-:W-:Y:S02]  /*0510*/  @!P0 FSEL R11, R11, R5, !P2 ;  /* 0x000000050b0b8208 */ /* 0x000fe40005000000 */
[----:B------:R-:W-:Y:S02]  /*0520*/  FSEL R2, R10, R2, P1 ;  /* 0x000000020a027208 */ /* 0x000fe40000800000 */
[----:B------:R-:W-:Y:S01]  /*0530*/  FSEL R3, R11, R3, P1 ;  /* 0x000000030b037208 */ /* 0x000fe20000800000 */
[----:B0-----:R-:W-:-:S05]  /*0540*/  IMAD.WIDE R8, R0, 0x8, R8 ;  /* 0x0000000800087825 */ /* 0x001fca00078e0208 */
[----:B------:R-:W-:-:S07]  /*0550*/  DADD R6, R6, R2 ;  /* 0x0000000006067229 */ /* 0x000fce0000000002 */
[----:B------:R1:W-:Y:S04]  /*0560*/  STG.E.64 desc[UR8][R8.64], R6 ;  /* 0x0000000608007986 */ /* 0x0003e8000c101b08 */
.L_x_4:
[----:B------:R-:W-:Y:S05]  /*0570*/  BSYNC.RECONVERGENT B0 ;  /* 0x0000000000007941 */ /* 0x000fea0003800200 */
.L_x_3:
[----:B------:R-:W-:Y:S06]  /*0580*/  BAR.SYNC.DEFER_BLOCKING 0x0 ;  /* 0x0000000000007b1d */ /* 0x000fec0000010000 */
[----:B------:R-:W-:Y:S05]  /*0590*/  EXIT ;  /* 0x000000000000794d */ /* 0x000fea0003800000 */
.L_x_5:
        /* <DEDUP_REMOVED lines=14> */
.L_x_7:


//--------------------- .nv.shared._Z6reducePdiiS_ --------------------------
	.section	.nv.shared._Z6reducePdiiS_,"aw",@nobits
	.sectionflags	@""
	.align	16
	.zero		1024


//--------------------- .nv.shared.reserved.0     --------------------------
	.section	.nv.shared.reserved.0,"aw",@nobits
	.weak		__nv_reservedSMEM_offset_0_alias
	.size		__nv_reservedSMEM_offset_0_alias, 0, 64
	.other		__nv_reservedSMEM_offset_0_alias,@"STO_CUDA_RESERVED_SHARED STV_DEFAULT"
__nv_reservedSMEM_offset_0_alias:
	.zero		0
	.zero		64


//--------------------- .nv.shared._Z4calciPdS_   --------------------------
	.section	.nv.shared._Z4calciPdS_,"aw",@nobits
	.sectionflags	@""
	.align	16
	.zero		1024


//--------------------- .nv.constant0._Z6reducePdiiS_ --------------------------
	.section	.nv.constant0._Z6reducePdiiS_,"a",@progbits
	.sectionflags	@""
	.align	4
.nv.constant0._Z6reducePdiiS_:
	.zero		920


//--------------------- .nv.constant0._Z4calciPdS_ --------------------------
	.section	.nv.constant0._Z4calciPdS_,"a",@progbits
	.sectionflags	@""
	.align	4
.nv.constant0._Z4calciPdS_:
	.zero		920


//--------------------- SYMBOLS --------------------------

	.type		.nv.reservedSmem.offset0,@object
	.size		.nv.reservedSmem.offset0,0x4
	.type		.nv.reservedSmem.cap,@object
	.size		.nv.reservedSmem.cap,0x4
